//
// Generated by NVIDIA NVVM Compiler
//
// Compiler Build ID: CL-36424714
// Cuda compilation tools, release 13.0, V13.0.88
// Based on NVVM 20.0.0
//

.version 9.0
.target sm_100
.address_size 64

	// .globl	_Z3cw2Pi

.visible .entry _Z3cw2Pi(
	.param .u64 .ptr .align 1 _Z3cw2Pi_param_0
)
{
	.reg .pred 	%p<2>;
	.reg .b32 	%r<3>;
	.reg .b64 	%rd<5>;

	ld.param.u64 	%rd1, [_Z3cw2Pi_param_0];
	mov.u32 	%r1, %tid.x;
	setp.gt.u32 	%p1, %r1, 99;
	@%p1 bra 	$L__BB0_2;
	cvta.to.global.u64 	%rd2, %rd1;
	mul.lo.s32 	%r2, %r1, %r1;
	mul.wide.u32 	%rd3, %r1, 4;
	add.s64 	%rd4, %rd2, %rd3;
	st.global.u32 	[%rd4], %r2;
$L__BB0_2:
	ret;

}


// ===== COMPILED SASS (sm_100) =====

	.target	sm_100

	.elftype	@"ET_EXEC"


//--------------------- .note.nv.tkinfo           --------------------------
	.section	.note.nv.tkinfo,"",@"SHT_NOTE"
	.sectionflags	@"SHF_NOTE_NV_TKINFO"
	.tkinfo
        /*0018*/ 	.word	0x00000002
        /*0030*/ 	.string	""
        /*0030*/ 	.string	"ptxas"
        /*0030*/ 	.string	"Cuda compilation tools, release 13.0, V13.0.88"
        /*0030*/ 	.string	"Build cuda_13.0.r13.0/compiler.36424714_0"
        /*0030*/ 	.string	"-arch sm_100 -m 64 "



//--------------------- .note.nv.cuinfo           --------------------------
	.section	.note.nv.cuinfo,"",@"SHT_NOTE"
	.sectionflags	@"SHF_NOTE_NV_CUINFO"
        /*0018*/ 	.short	0x0002
        /*001a*/ 	.short	0x0064
        /*001c*/ 	.short	0x0082
	.zero		2


//--------------------- .nv.info                  --------------------------
	.section	.nv.info,"",@"SHT_CUDA_INFO"
	.align	4


	//----- nvinfo : EIATTR_REGCOUNT
	.align		4
        /*0000*/ 	.byte	0x04, 0x2f
        /*0002*/ 	.short	(.L_1 - .L_0)
	.align		4
.L_0:
        /*0004*/ 	.word	index@(_Z3cw2Pi)
        /*0008*/ 	.word	0x0000000a


	//----- nvinfo : EIATTR_FRAME_SIZE
	.align		4
.L_1:
        /*000c*/ 	.byte	0x04, 0x11
        /*000e*/ 	.short	(.L_3 - .L_2)
	.align		4
.L_2:
        /*0010*/ 	.word	index@(_Z3cw2Pi)
        /*0014*/ 	.word	0x00000000


	//----- nvinfo : EIATTR_MIN_STACK_SIZE
	.align		4
.L_3:
        /*0018*/ 	.byte	0x04, 0x12
        /*001a*/ 	.short	(.L_5 - .L_4)
	.align		4
.L_4:
        /*001c*/ 	.word	index@(_Z3cw2Pi)
        /*0020*/ 	.word	0x00000000
.L_5:


//--------------------- .nv.compat                --------------------------
	.section	.nv.compat,"",@"SHT_CUDA_COMPAT_INFO"
	.align	4
        /*0000*/ 	.byte	0x02, 0x09, 0x00, 0x00, 0x02, 0x02, 0x01, 0x00, 0x02, 0x05, 0x05, 0x00, 0x03, 0x07, 0x01, 0x01
        /*0010*/ 	.byte	0x02, 0x03, 0x00, 0x00, 0x02, 0x06, 0x01, 0x00, 0x04, 0x0b, 0x08, 0x00, 0x09, 0x00, 0x00, 0x00
        /*0020*/ 	.byte	0x00, 0x00, 0x00, 0x00


//--------------------- .nv.info._Z3cw2Pi         --------------------------
	.section	.nv.info._Z3cw2Pi,"",@"SHT_CUDA_INFO"
	.sectionflags	@""
	.align	4


	//----- nvinfo : EIATTR_CUDA_API_VERSION
	.align		4
        /*0000*/ 	.byte	0x04, 0x37
        /*0002*/ 	.short	(.L_7 - .L_6)
.L_6:
        /*0004*/ 	.word	0x00000082


	//----- nvinfo : EIATTR_KPARAM_INFO
	.align		4
.L_7:
        /*0008*/ 	.byte	0x04, 0x17
        /*000a*/ 	.short	(.L_9 - .L_8)
.L_8:
        /*000c*/ 	.word	0x00000000
        /*0010*/ 	.short	0x0000
        /*0012*/ 	.short	0x0000
        /*0014*/ 	.byte	0x00, 0xf5, 0x21, 0x00


	//----- nvinfo : EIATTR_SPARSE_MMA_MASK
	.align		4
.L_9:
        /*0018*/ 	.byte	0x03, 0x50
        /*001a*/ 	.short	0x0000


	//----- nvinfo : EIATTR_MAXREG_COUNT
	.align		4
        /*001c*/ 	.byte	0x03, 0x1b
        /*001e*/ 	.short	0x00ff


	//----- nvinfo : EIATTR_MERCURY_ISA_VERSION
	.align		4
        /*0020*/ 	.byte	0x03, 0x5f
        /*0022*/ 	.short	0x0101


	//----- nvinfo : EIATTR_VRC_CTA_INIT_COUNT
	.align		4
        /*0024*/ 	.byte	0x02, 0x4a
	.zero		1
	.zero		1


	//----- nvinfo : EIATTR_EXIT_INSTR_OFFSETS
	.align		4
        /*0028*/ 	.byte	0x04, 0x1c
        /*002a*/ 	.short	(.L_11 - .L_10)


	//   ....[0]....
.L_10:
        /*002c*/ 	.word	0x00000030


	//   ....[1]....
        /*0030*/ 	.word	0x00000090


	//----- nvinfo : EIATTR_CBANK_PARAM_SIZE
	.align		4
.L_11:
        /*0034*/ 	.byte	0x03, 0x19
        /*0036*/ 	.short	0x0008


	//----- nvinfo : EIATTR_PARAM_CBANK
	.align		4
        /*0038*/ 	.byte	0x04, 0x0a
        /*003a*/ 	.short	(.L_13 - .L_12)
	.align		4
.L_12:
        /*003c*/ 	.word	index@(.nv.constant0._Z3cw2Pi)
        /*0040*/ 	.short	0x0380
        /*0042*/ 	.short	0x0008


	//----- nvinfo : EIATTR_SW_WAR
	.align		4
.L_13:
        /*0044*/ 	.byte	0x04, 0x36
        /*0046*/ 	.short	(.L_15 - .L_14)
.L_14:
        /*0048*/ 	.word	0x00000008
.L_15:


//--------------------- .nv.callgraph             --------------------------
	.section	.nv.callgraph,"",@"SHT_CUDA_CALLGRAPH"
	.align	4
	.sectionentsize	8
	.align		4
        /*0000*/ 	.word	0x00000000
	.align		4
        /*0004*/ 	.word	0xffffffff
	.align		4
        /*0008*/ 	.word	0x00000000
	.align		4
        /*000c*/ 	.word	0xfffffffe
	.align		4
        /*0010*/ 	.word	0x00000000
	.align		4
        /*0014*/ 	.word	0xfffffffd
	.align		4
        /*0018*/ 	.word	0x00000000
	.align		4
        /*001c*/ 	.word	0xfffffffc


//--------------------- .text._Z3cw2Pi            --------------------------
	.section	.text._Z3cw2Pi,"ax",@progbits
	.align	128
        .global         _Z3cw2Pi
        .type           _Z3cw2Pi,@function
        .size           _Z3cw2Pi,(.L_x_1 - _Z3cw2Pi)
        .other          _Z3cw2Pi,@"STO_CUDA_ENTRY STV_DEFAULT"
_Z3cw2Pi:
.text._Z3cw2Pi:
[----:B------:R-:W-:Y:S01]  /*0000*/  LDC R1, c[0x0][0x37c] ;  /* 0x0000df00ff017b82 */ /* 0x000fe20000000800 */
[----:B------:R-:W0:Y:S02]  /*0010*/  S2R R7, SR_TID.X ;  /* 0x0000000000077919 */ /* 0x000e240000002100 */
[----:B0-----:R-:W-:-:S13]  /*0020*/  ISETP.GT.U32.AND P0, PT, R7, 0x63, PT ;  /* 0x000000630700780c */ /* 0x001fda0003f04070 */
[----:B------:R-:W-:Y:S05]  /*0030*/  @P0 EXIT ;  /* 0x000000000000094d */ /* 0x000fea0003800000 */
[----:B------:R-:W0:Y:S01]  /*0040*/  LDC.64 R2, c[0x0][0x380] ;  /* 0x0000e000ff027b82 */ /* 0x000e220000000a00 */
[----:B------:R-:W1:Y:S01]  /*0050*/  LDCU.64 UR4, c[0x0][0x358] ;  /* 0x00006b00ff0477ac */ /* 0x000e620008000a00 */
[C---:B------:R-:W-:Y:S02]  /*0060*/  IMAD R5, R7.reuse, R7, RZ ;  /* 0x0000000707057224 */ /* 0x040fe400078e02ff */
[----:B0-----:R-:W-:-:S05]  /*0070*/  IMAD.WIDE.U32 R2, R7, 0x4, R2 ;  /* 0x0000000407027825 */ /* 0x001fca00078e0002 */
[----:B-1----:R-:W-:Y:S01]  /*0080*/  STG.E desc[UR4][R2.64], R5 ;  /* 0x0000000502007986 */ /* 0x002fe2000c101904 */
[----:B------:R-:W-:Y:S05]  /*0090*/  EXIT ;  /* 0x000000000000794d */ /* 0x000fea0003800000 */
.L_x_0:
[----:B------:R-:W-:-:S00]  /*00a0*/  BRA `(.L_x_0) ;  /* 0xfffffffc00fc7947 */ /* 0x000fc0000383ffff */
[----:B------:R-:W-:-:S00]  /*00b0*/  NOP ;  /* 0x0000000000007918 */ /* 0x000fc00000000000 */
        /* <DEDUP_REMOVED lines=12> */
.L_x_1:


//--------------------- .nv.shared.reserved.0     --------------------------
	.section	.nv.shared.reserved.0,"aw",@nobits
	.weak		__nv_reservedSMEM_offset_0_alias
	.size		__nv_reservedSMEM_offset_0_alias, 0, 64
	.other		__nv_reservedSMEM_offset_0_alias,@"STO_CUDA_RESERVED_SHARED STV_DEFAULT"
__nv_reservedSMEM_offset_0_alias:
	.zero		0
	.zero		64


//--------------------- .nv.constant0._Z3cw2Pi    --------------------------
	.section	.nv.constant0._Z3cw2Pi,"a",@progbits
	.sectionflags	@""
	.align	4
.nv.constant0._Z3cw2Pi:
	.zero		904


//--------------------- SYMBOLS --------------------------

	.type		.nv.reservedSmem.offset0,@object
	.size		.nv.reservedSmem.offset0,0x4
